//
// Generated by NVIDIA NVVM Compiler
//
// Compiler Build ID: CL-36424714
// Cuda compilation tools, release 13.0, V13.0.88
// Based on NVVM 20.0.0
//

.version 9.0
.target sm_100
.address_size 64

	// .globl	_Z10kernelmultPfS_S_ii
.extern .shared .align 16 .b8 smem[];

.visible .entry _Z10kernelmultPfS_S_ii(
	.param .u64 .ptr .align 1 _Z10kernelmultPfS_S_ii_param_0,
	.param .u64 .ptr .align 1 _Z10kernelmultPfS_S_ii_param_1,
	.param .u64 .ptr .align 1 _Z10kernelmultPfS_S_ii_param_2,
	.param .u32 _Z10kernelmultPfS_S_ii_param_3,
	.param .u32 _Z10kernelmultPfS_S_ii_param_4
)
{
	.reg .pred 	%p<11>;
	.reg .b32 	%r<156>;
	.reg .b32 	%f<214>;
	.reg .b64 	%rd<26>;

	ld.param.u64 	%rd3, [_Z10kernelmultPfS_S_ii_param_0];
	ld.param.u64 	%rd4, [_Z10kernelmultPfS_S_ii_param_1];
	ld.param.u64 	%rd5, [_Z10kernelmultPfS_S_ii_param_2];
	ld.param.u32 	%r57, [_Z10kernelmultPfS_S_ii_param_3];
	ld.param.u32 	%r58, [_Z10kernelmultPfS_S_ii_param_4];
	mov.u32 	%r59, %ctaid.x;
	mov.u32 	%r60, %ctaid.y;
	mov.u32 	%r1, %tid.x;
	mov.u32 	%r2, %tid.y;
	mad.lo.s32 	%r3, %r58, %r60, %r2;
	mad.lo.s32 	%r4, %r58, %r59, %r1;
	shr.u32 	%r61, %r58, 31;
	add.s32 	%r62, %r58, %r61;
	shr.s32 	%r5, %r62, 1;
	mul.lo.s32 	%r6, %r5, %r57;
	mul.lo.s32 	%r7, %r58, %r2;
	div.s32 	%r8, %r57, %r58;
	setp.lt.s32 	%p1, %r8, 1;
	mov.f32 	%f206, 0f00000000;
	mov.f32 	%f207, %f206;
	mov.f32 	%f208, %f206;
	mov.f32 	%f209, %f206;
	@%p1 bra 	$L__BB0_15;
	mul.lo.s32 	%r64, %r58, %r58;
	shl.b32 	%r65, %r64, 2;
	mov.u32 	%r66, smem;
	add.s32 	%r9, %r66, %r65;
	add.s32 	%r67, %r7, %r1;
	mul.lo.s32 	%r10, %r3, %r57;
	shl.b32 	%r68, %r67, 2;
	add.s32 	%r11, %r66, %r68;
	mul.lo.s32 	%r12, %r4, %r57;
	add.s32 	%r13, %r9, %r68;
	shl.b32 	%r14, %r5, 2;
	mul.lo.s32 	%r69, %r5, %r58;
	shl.b32 	%r15, %r69, 2;
	add.s32 	%r16, %r11, %r15;
	add.s32 	%r17, %r13, %r15;
	and.b32  	%r18, %r58, 7;
	and.b32  	%r19, %r58, 3;
	and.b32  	%r20, %r58, 2147483640;
	and.b32  	%r21, %r58, 1;
	neg.s32 	%r22, %r20;
	shl.b32 	%r70, %r1, 2;
	add.s32 	%r23, %r65, %r70;
	shl.b32 	%r24, %r58, 5;
	shl.b32 	%r25, %r58, 2;
	add.s32 	%r71, %r25, 4;
	mad.lo.s32 	%r26, %r58, %r71, %r70;
	add.s32 	%r72, %r25, 8;
	mad.lo.s32 	%r27, %r58, %r72, %r70;
	add.s32 	%r73, %r25, 12;
	mad.lo.s32 	%r28, %r58, %r73, %r70;
	add.s32 	%r74, %r25, 16;
	mad.lo.s32 	%r29, %r58, %r74, %r70;
	add.s32 	%r75, %r25, 20;
	mad.lo.s32 	%r30, %r58, %r75, %r70;
	add.s32 	%r76, %r25, 24;
	mad.lo.s32 	%r31, %r58, %r76, %r70;
	add.s32 	%r77, %r25, 28;
	mad.lo.s32 	%r32, %r58, %r77, %r70;
	add.s32 	%r33, %r32, %r14;
	add.s32 	%r34, %r31, %r14;
	add.s32 	%r35, %r30, %r14;
	add.s32 	%r36, %r29, %r14;
	add.s32 	%r37, %r28, %r14;
	add.s32 	%r38, %r27, %r14;
	add.s32 	%r39, %r26, %r14;
	shl.b32 	%r78, %r7, 2;
	add.s32 	%r79, %r78, %r66;
	add.s32 	%r40, %r79, 16;
	shl.b32 	%r80, %r2, 2;
	add.s32 	%r81, %r80, %r14;
	mad.lo.s32 	%r82, %r58, %r81, %r66;
	add.s32 	%r41, %r82, 16;
	cvta.to.global.u64 	%rd1, %rd3;
	cvta.to.global.u64 	%rd2, %rd4;
	mov.f32 	%f209, 0f00000000;
	mov.b32 	%r148, 0;
	mul.wide.s32 	%rd10, %r5, 4;
	mul.wide.s32 	%rd13, %r6, 4;
	mov.f32 	%f208, %f209;
	mov.f32 	%f207, %f209;
	mov.f32 	%f206, %f209;
$L__BB0_2:
	setp.lt.s32 	%p2, %r58, 1;
	mul.lo.s32 	%r83, %r148, %r58;
	add.s32 	%r84, %r83, %r1;
	add.s32 	%r85, %r84, %r10;
	mul.wide.s32 	%rd6, %r85, 4;
	add.s64 	%rd7, %rd1, %rd6;
	ld.global.f32 	%f59, [%rd7];
	st.shared.f32 	[%r11], %f59;
	add.s32 	%r86, %r83, %r2;
	add.s32 	%r87, %r86, %r12;
	mul.wide.s32 	%rd8, %r87, 4;
	add.s64 	%rd9, %rd2, %rd8;
	ld.global.f32 	%f60, [%rd9];
	st.shared.f32 	[%r13], %f60;
	add.s64 	%rd11, %rd7, %rd10;
	ld.global.f32 	%f61, [%rd11];
	add.s32 	%r88, %r11, %r14;
	st.shared.f32 	[%r88], %f61;
	add.s64 	%rd12, %rd9, %rd10;
	ld.global.f32 	%f62, [%rd12];
	add.s32 	%r89, %r13, %r14;
	st.shared.f32 	[%r89], %f62;
	add.s64 	%rd14, %rd7, %rd13;
	ld.global.f32 	%f63, [%rd14];
	st.shared.f32 	[%r16], %f63;
	add.s64 	%rd15, %rd9, %rd13;
	ld.global.f32 	%f64, [%rd15];
	st.shared.f32 	[%r17], %f64;
	add.s64 	%rd16, %rd14, %rd10;
	ld.global.f32 	%f65, [%rd16];
	add.s32 	%r90, %r16, %r14;
	st.shared.f32 	[%r90], %f65;
	add.s64 	%rd17, %rd15, %rd10;
	ld.global.f32 	%f66, [%rd17];
	add.s32 	%r91, %r17, %r14;
	st.shared.f32 	[%r91], %f66;
	bar.sync 	0;
	@%p2 bra 	$L__BB0_14;
	setp.lt.u32 	%p3, %r58, 8;
	mov.b32 	%r154, 0;
	@%p3 bra 	$L__BB0_6;
	mov.u32 	%r151, smem;
	mov.u32 	%r149, %r41;
	mov.u32 	%r150, %r40;
	mov.u32 	%r152, %r22;
$L__BB0_5:
	.pragma "nounroll";
	ld.shared.f32 	%f68, [%r150+-16];
	add.s32 	%r94, %r151, %r23;
	ld.shared.f32 	%f69, [%r94];
	fma.rn.f32 	%f70, %f68, %f69, %f206;
	add.s32 	%r95, %r23, %r14;
	add.s32 	%r96, %r151, %r95;
	ld.shared.f32 	%f71, [%r96];
	fma.rn.f32 	%f72, %f68, %f71, %f207;
	ld.shared.f32 	%f73, [%r149+-16];
	fma.rn.f32 	%f74, %f73, %f69, %f208;
	fma.rn.f32 	%f75, %f73, %f71, %f209;
	bar.sync 	0;
	ld.shared.f32 	%f76, [%r150+-12];
	add.s32 	%r97, %r151, %r26;
	ld.shared.f32 	%f77, [%r97];
	fma.rn.f32 	%f78, %f76, %f77, %f70;
	add.s32 	%r98, %r151, %r39;
	ld.shared.f32 	%f79, [%r98];
	fma.rn.f32 	%f80, %f76, %f79, %f72;
	ld.shared.f32 	%f81, [%r149+-12];
	fma.rn.f32 	%f82, %f81, %f77, %f74;
	fma.rn.f32 	%f83, %f81, %f79, %f75;
	bar.sync 	0;
	ld.shared.f32 	%f84, [%r150+-8];
	add.s32 	%r99, %r151, %r27;
	ld.shared.f32 	%f85, [%r99];
	fma.rn.f32 	%f86, %f84, %f85, %f78;
	add.s32 	%r100, %r151, %r38;
	ld.shared.f32 	%f87, [%r100];
	fma.rn.f32 	%f88, %f84, %f87, %f80;
	ld.shared.f32 	%f89, [%r149+-8];
	fma.rn.f32 	%f90, %f89, %f85, %f82;
	fma.rn.f32 	%f91, %f89, %f87, %f83;
	bar.sync 	0;
	ld.shared.f32 	%f92, [%r150+-4];
	add.s32 	%r101, %r151, %r28;
	ld.shared.f32 	%f93, [%r101];
	fma.rn.f32 	%f94, %f92, %f93, %f86;
	add.s32 	%r102, %r151, %r37;
	ld.shared.f32 	%f95, [%r102];
	fma.rn.f32 	%f96, %f92, %f95, %f88;
	ld.shared.f32 	%f97, [%r149+-4];
	fma.rn.f32 	%f98, %f97, %f93, %f90;
	fma.rn.f32 	%f99, %f97, %f95, %f91;
	bar.sync 	0;
	ld.shared.f32 	%f100, [%r150];
	add.s32 	%r103, %r151, %r29;
	ld.shared.f32 	%f101, [%r103];
	fma.rn.f32 	%f102, %f100, %f101, %f94;
	add.s32 	%r104, %r151, %r36;
	ld.shared.f32 	%f103, [%r104];
	fma.rn.f32 	%f104, %f100, %f103, %f96;
	ld.shared.f32 	%f105, [%r149];
	fma.rn.f32 	%f106, %f105, %f101, %f98;
	fma.rn.f32 	%f107, %f105, %f103, %f99;
	bar.sync 	0;
	ld.shared.f32 	%f108, [%r150+4];
	add.s32 	%r105, %r151, %r30;
	ld.shared.f32 	%f109, [%r105];
	fma.rn.f32 	%f110, %f108, %f109, %f102;
	add.s32 	%r106, %r151, %r35;
	ld.shared.f32 	%f111, [%r106];
	fma.rn.f32 	%f112, %f108, %f111, %f104;
	ld.shared.f32 	%f113, [%r149+4];
	fma.rn.f32 	%f114, %f113, %f109, %f106;
	fma.rn.f32 	%f115, %f113, %f111, %f107;
	bar.sync 	0;
	ld.shared.f32 	%f116, [%r150+8];
	add.s32 	%r107, %r151, %r31;
	ld.shared.f32 	%f117, [%r107];
	fma.rn.f32 	%f118, %f116, %f117, %f110;
	add.s32 	%r108, %r151, %r34;
	ld.shared.f32 	%f119, [%r108];
	fma.rn.f32 	%f120, %f116, %f119, %f112;
	ld.shared.f32 	%f121, [%r149+8];
	fma.rn.f32 	%f122, %f121, %f117, %f114;
	fma.rn.f32 	%f123, %f121, %f119, %f115;
	bar.sync 	0;
	ld.shared.f32 	%f124, [%r150+12];
	add.s32 	%r109, %r151, %r32;
	ld.shared.f32 	%f125, [%r109];
	fma.rn.f32 	%f206, %f124, %f125, %f118;
	add.s32 	%r110, %r151, %r33;
	ld.shared.f32 	%f126, [%r110];
	fma.rn.f32 	%f207, %f124, %f126, %f120;
	ld.shared.f32 	%f127, [%r149+12];
	fma.rn.f32 	%f208, %f127, %f125, %f122;
	fma.rn.f32 	%f209, %f127, %f126, %f123;
	bar.sync 	0;
	add.s32 	%r152, %r152, 8;
	add.s32 	%r151, %r151, %r24;
	add.s32 	%r150, %r150, 32;
	add.s32 	%r149, %r149, 32;
	setp.ne.s32 	%p4, %r152, 0;
	mov.u32 	%r154, %r20;
	@%p4 bra 	$L__BB0_5;
$L__BB0_6:
	setp.eq.s32 	%p5, %r18, 0;
	@%p5 bra 	$L__BB0_14;
	add.s32 	%r111, %r18, -1;
	setp.lt.u32 	%p6, %r111, 3;
	@%p6 bra 	$L__BB0_9;
	add.s32 	%r112, %r154, %r7;
	shl.b32 	%r113, %r112, 2;
	mov.u32 	%r114, smem;
	add.s32 	%r115, %r114, %r113;
	ld.shared.f32 	%f129, [%r115];
	mad.lo.s32 	%r116, %r154, %r58, %r1;
	shl.b32 	%r117, %r116, 2;
	add.s32 	%r118, %r9, %r117;
	ld.shared.f32 	%f130, [%r118];
	fma.rn.f32 	%f131, %f129, %f130, %f206;
	add.s32 	%r119, %r118, %r14;
	ld.shared.f32 	%f132, [%r119];
	fma.rn.f32 	%f133, %f129, %f132, %f207;
	add.s32 	%r120, %r115, %r15;
	ld.shared.f32 	%f134, [%r120];
	fma.rn.f32 	%f135, %f134, %f130, %f208;
	fma.rn.f32 	%f136, %f134, %f132, %f209;
	bar.sync 	0;
	ld.shared.f32 	%f137, [%r115+4];
	add.s32 	%r121, %r118, %r25;
	ld.shared.f32 	%f138, [%r121];
	fma.rn.f32 	%f139, %f137, %f138, %f131;
	add.s32 	%r122, %r121, %r14;
	ld.shared.f32 	%f140, [%r122];
	fma.rn.f32 	%f141, %f137, %f140, %f133;
	ld.shared.f32 	%f142, [%r120+4];
	fma.rn.f32 	%f143, %f142, %f138, %f135;
	fma.rn.f32 	%f144, %f142, %f140, %f136;
	bar.sync 	0;
	ld.shared.f32 	%f145, [%r115+8];
	add.s32 	%r123, %r121, %r25;
	ld.shared.f32 	%f146, [%r123];
	fma.rn.f32 	%f147, %f145, %f146, %f139;
	add.s32 	%r124, %r123, %r14;
	ld.shared.f32 	%f148, [%r124];
	fma.rn.f32 	%f149, %f145, %f148, %f141;
	ld.shared.f32 	%f150, [%r120+8];
	fma.rn.f32 	%f151, %f150, %f146, %f143;
	fma.rn.f32 	%f152, %f150, %f148, %f144;
	bar.sync 	0;
	ld.shared.f32 	%f153, [%r115+12];
	add.s32 	%r125, %r123, %r25;
	ld.shared.f32 	%f154, [%r125];
	fma.rn.f32 	%f206, %f153, %f154, %f147;
	add.s32 	%r126, %r125, %r14;
	ld.shared.f32 	%f155, [%r126];
	fma.rn.f32 	%f207, %f153, %f155, %f149;
	ld.shared.f32 	%f156, [%r120+12];
	fma.rn.f32 	%f208, %f156, %f154, %f151;
	fma.rn.f32 	%f209, %f156, %f155, %f152;
	bar.sync 	0;
	add.s32 	%r154, %r154, 4;
$L__BB0_9:
	setp.eq.s32 	%p7, %r19, 0;
	@%p7 bra 	$L__BB0_14;
	setp.eq.s32 	%p8, %r19, 1;
	@%p8 bra 	$L__BB0_12;
	add.s32 	%r127, %r154, %r7;
	shl.b32 	%r128, %r127, 2;
	mov.u32 	%r129, smem;
	add.s32 	%r130, %r129, %r128;
	ld.shared.f32 	%f158, [%r130];
	mad.lo.s32 	%r131, %r154, %r58, %r1;
	shl.b32 	%r132, %r131, 2;
	add.s32 	%r133, %r9, %r132;
	ld.shared.f32 	%f159, [%r133];
	fma.rn.f32 	%f160, %f158, %f159, %f206;
	add.s32 	%r134, %r133, %r14;
	ld.shared.f32 	%f161, [%r134];
	fma.rn.f32 	%f162, %f158, %f161, %f207;
	add.s32 	%r135, %r130, %r15;
	ld.shared.f32 	%f163, [%r135];
	fma.rn.f32 	%f164, %f163, %f159, %f208;
	fma.rn.f32 	%f165, %f163, %f161, %f209;
	bar.sync 	0;
	ld.shared.f32 	%f166, [%r130+4];
	add.s32 	%r136, %r133, %r25;
	ld.shared.f32 	%f167, [%r136];
	fma.rn.f32 	%f206, %f166, %f167, %f160;
	add.s32 	%r137, %r136, %r14;
	ld.shared.f32 	%f168, [%r137];
	fma.rn.f32 	%f207, %f166, %f168, %f162;
	ld.shared.f32 	%f169, [%r135+4];
	fma.rn.f32 	%f208, %f169, %f167, %f164;
	fma.rn.f32 	%f209, %f169, %f168, %f165;
	bar.sync 	0;
	add.s32 	%r154, %r154, 2;
$L__BB0_12:
	setp.eq.s32 	%p9, %r21, 0;
	@%p9 bra 	$L__BB0_14;
	add.s32 	%r138, %r154, %r7;
	shl.b32 	%r139, %r138, 2;
	mov.u32 	%r140, smem;
	add.s32 	%r141, %r140, %r139;
	ld.shared.f32 	%f170, [%r141];
	mad.lo.s32 	%r142, %r154, %r58, %r1;
	shl.b32 	%r143, %r142, 2;
	add.s32 	%r144, %r9, %r143;
	ld.shared.f32 	%f171, [%r144];
	fma.rn.f32 	%f206, %f170, %f171, %f206;
	add.s32 	%r145, %r144, %r14;
	ld.shared.f32 	%f172, [%r145];
	fma.rn.f32 	%f207, %f170, %f172, %f207;
	add.s32 	%r146, %r141, %r15;
	ld.shared.f32 	%f173, [%r146];
	fma.rn.f32 	%f208, %f173, %f171, %f208;
	fma.rn.f32 	%f209, %f173, %f172, %f209;
	bar.sync 	0;
$L__BB0_14:
	add.s32 	%r148, %r148, 1;
	setp.ne.s32 	%p10, %r148, %r8;
	@%p10 bra 	$L__BB0_2;
$L__BB0_15:
	cvta.to.global.u64 	%rd18, %rd5;
	mad.lo.s32 	%r147, %r3, %r57, %r4;
	mul.wide.s32 	%rd19, %r147, 4;
	add.s64 	%rd20, %rd18, %rd19;
	st.global.f32 	[%rd20], %f206;
	mul.wide.s32 	%rd21, %r5, 4;
	add.s64 	%rd22, %rd20, %rd21;
	st.global.f32 	[%rd22], %f207;
	mul.wide.s32 	%rd23, %r6, 4;
	add.s64 	%rd24, %rd20, %rd23;
	st.global.f32 	[%rd24], %f208;
	add.s64 	%rd25, %rd24, %rd21;
	st.global.f32 	[%rd25], %f209;
	ret;

}


// ===== COMPILED SASS (sm_100) =====

	.target	sm_100

	.elftype	@"ET_EXEC"


//--------------------- .note.nv.tkinfo           --------------------------
	.section	.note.nv.tkinfo,"",@"SHT_NOTE"
	.sectionflags	@"SHF_NOTE_NV_TKINFO"
	.tkinfo
        /*0018*/ 	.word	0x00000002
        /*0030*/ 	.string	""
        /*0030*/ 	.string	"ptxas"
        /*0030*/ 	.string	"Cuda compilation tools, release 13.0, V13.0.88"
        /*0030*/ 	.string	"Build cuda_13.0.r13.0/compiler.36424714_0"
        /*0030*/ 	.string	"-arch sm_100 -m 64 "



//--------------------- .note.nv.cuinfo           --------------------------
	.section	.note.nv.cuinfo,"",@"SHT_NOTE"
	.sectionflags	@"SHF_NOTE_NV_CUINFO"
        /*0018*/ 	.short	0x0002
        /*001a*/ 	.short	0x0064
        /*001c*/ 	.short	0x0082
	.zero		2


//--------------------- .nv.info                  --------------------------
	.section	.nv.info,"",@"SHT_CUDA_INFO"
	.align	4


	//----- nvinfo : EIATTR_REGCOUNT
	.align		4
        /*0000*/ 	.byte	0x04, 0x2f
        /*0002*/ 	.short	(.L_1 - .L_0)
	.align		4
.L_0:
        /*0004*/ 	.word	index@(_Z10kernelmultPfS_S_ii)
        /*0008*/ 	.word	0x00000030


	//----- nvinfo : EIATTR_FRAME_SIZE
	.align		4
.L_1:
        /*000c*/ 	.byte	0x04, 0x11
        /*000e*/ 	.short	(.L_3 - .L_2)
	.align		4
.L_2:
        /*0010*/ 	.word	index@(_Z10kernelmultPfS_S_ii)
        /*0014*/ 	.word	0x00000000


	//----- nvinfo : EIATTR_MIN_STACK_SIZE
	.align		4
.L_3:
        /*0018*/ 	.byte	0x04, 0x12
        /*001a*/ 	.short	(.L_5 - .L_4)
	.align		4
.L_4:
        /*001c*/ 	.word	index@(_Z10kernelmultPfS_S_ii)
        /*0020*/ 	.word	0x00000000
.L_5:


//--------------------- .nv.compat                --------------------------
	.section	.nv.compat,"",@"SHT_CUDA_COMPAT_INFO"
	.align	4
        /*0000*/ 	.byte	0x02, 0x09, 0x00, 0x00, 0x02, 0x02, 0x01, 0x00, 0x02, 0x05, 0x05, 0x00, 0x03, 0x07, 0x01, 0x01
        /*0010*/ 	.byte	0x02, 0x03, 0x00, 0x00, 0x02, 0x06, 0x01, 0x00, 0x04, 0x0b, 0x08, 0x00, 0x09, 0x00, 0x00, 0x00
        /*0020*/ 	.byte	0x00, 0x00, 0x00, 0x00


//--------------------- .nv.info._Z10kernelmultPfS_S_ii --------------------------
	.section	.nv.info._Z10kernelmultPfS_S_ii,"",@"SHT_CUDA_INFO"
	.sectionflags	@""
	.align	4


	//----- nvinfo : EIATTR_CUDA_API_VERSION
	.align		4
        /*0000*/ 	.byte	0x04, 0x37
        /*0002*/ 	.short	(.L_7 - .L_6)
.L_6:
        /*0004*/ 	.word	0x00000082


	//----- nvinfo : EIATTR_KPARAM_INFO
	.align		4
.L_7:
        /*0008*/ 	.byte	0x04, 0x17
        /*000a*/ 	.short	(.L_9 - .L_8)
.L_8:
        /*000c*/ 	.word	0x00000000
        /*0010*/ 	.short	0x0004
        /*0012*/ 	.short	0x001c
        /*0014*/ 	.byte	0x00, 0xf0, 0x11, 0x00


	//----- nvinfo : EIATTR_KPARAM_INFO
	.align		4
.L_9:
        /*0018*/ 	.byte	0x04, 0x17
        /*001a*/ 	.short	(.L_11 - .L_10)
.L_10:
        /*001c*/ 	.word	0x00000000
        /*0020*/ 	.short	0x0003
        /*0022*/ 	.short	0x0018
        /*0024*/ 	.byte	0x00, 0xf0, 0x11, 0x00


	//----- nvinfo : EIATTR_KPARAM_INFO
	.align		4
.L_11:
        /*0028*/ 	.byte	0x04, 0x17
        /*002a*/ 	.short	(.L_13 - .L_12)
.L_12:
        /*002c*/ 	.word	0x00000000
        /*0030*/ 	.short	0x0002
        /*0032*/ 	.short	0x0010
        /*0034*/ 	.byte	0x00, 0xf5, 0x21, 0x00


	//----- nvinfo : EIATTR_KPARAM_INFO
	.align		4
.L_13:
        /*0038*/ 	.byte	0x04, 0x17
        /*003a*/ 	.short	(.L_15 - .L_14)
.L_14:
        /*003c*/ 	.word	0x00000000
        /*0040*/ 	.short	0x0001
        /*0042*/ 	.short	0x0008
        /*0044*/ 	.byte	0x00, 0xf5, 0x21, 0x00


	//----- nvinfo : EIATTR_KPARAM_INFO
	.align		4
.L_15:
        /*0048*/ 	.byte	0x04, 0x17
        /*004a*/ 	.short	(.L_17 - .L_16)
.L_16:
        /*004c*/ 	.word	0x00000000
        /*0050*/ 	.short	0x0000
        /*0052*/ 	.short	0x0000
        /*0054*/ 	.byte	0x00, 0xf5, 0x21, 0x00


	//----- nvinfo : EIATTR_SPARSE_MMA_MASK
	.align		4
.L_17:
        /*0058*/ 	.byte	0x03, 0x50
        /*005a*/ 	.short	0x0000


	//----- nvinfo : EIATTR_MAXREG_COUNT
	.align		4
        /*005c*/ 	.byte	0x03, 0x1b
        /*005e*/ 	.short	0x00ff


	//----- nvinfo : EIATTR_NUM_BARRIERS
	.align		4
        /*0060*/ 	.byte	0x02, 0x4c
        /*0062*/ 	.byte	0x01
	.zero		1


	//----- nvinfo : EIATTR_MERCURY_ISA_VERSION
	.align		4
        /*0064*/ 	.byte	0x03, 0x5f
        /*0066*/ 	.short	0x0101


	//----- nvinfo : EIATTR_VRC_CTA_INIT_COUNT
	.align		4
        /*0068*/ 	.byte	0x02, 0x4a
	.zero		1
	.zero		1


	//----- nvinfo : EIATTR_EXIT_INSTR_OFFSETS
	.align		4
        /*006c*/ 	.byte	0x04, 0x1c
        /*006e*/ 	.short	(.L_19 - .L_18)


	//   ....[0]....
.L_18:
        /*0070*/ 	.word	0x00001590


	//----- nvinfo : EIATTR_CBANK_PARAM_SIZE
	.align		4
.L_19:
        /*0074*/ 	.byte	0x03, 0x19
        /*0076*/ 	.short	0x0020


	//----- nvinfo : EIATTR_PARAM_CBANK
	.align		4
        /*0078*/ 	.byte	0x04, 0x0a
        /*007a*/ 	.short	(.L_21 - .L_20)
	.align		4
.L_20:
        /*007c*/ 	.word	index@(.nv.constant0._Z10kernelmultPfS_S_ii)
        /*0080*/ 	.short	0x0380
        /*0082*/ 	.short	0x0020


	//----- nvinfo : EIATTR_SW_WAR
	.align		4
.L_21:
        /*0084*/ 	.byte	0x04, 0x36
        /*0086*/ 	.short	(.L_23 - .L_22)
.L_22:
        /*0088*/ 	.word	0x00000008
.L_23:


//--------------------- .nv.callgraph             --------------------------
	.section	.nv.callgraph,"",@"SHT_CUDA_CALLGRAPH"
	.align	4
	.sectionentsize	8
	.align		4
        /*0000*/ 	.word	0x00000000
	.align		4
        /*0004*/ 	.word	0xffffffff
	.align		4
        /*0008*/ 	.word	0x00000000
	.align		4
        /*000c*/ 	.word	0xfffffffe
	.align		4
        /*0010*/ 	.word	0x00000000
	.align		4
        /*0014*/ 	.word	0xfffffffd
	.align		4
        /*0018*/ 	.word	0x00000000
	.align		4
        /*001c*/ 	.word	0xfffffffc


//--------------------- .text._Z10kernelmultPfS_S_ii --------------------------
	.section	.text._Z10kernelmultPfS_S_ii,"ax",@progbits
	.align	128
        .global         _Z10kernelmultPfS_S_ii
        .type           _Z10kernelmultPfS_S_ii,@function
        .size           _Z10kernelmultPfS_S_ii,(.L_x_8 - _Z10kernelmultPfS_S_ii)
        .other          _Z10kernelmultPfS_S_ii,@"STO_CUDA_ENTRY STV_DEFAULT"
_Z10kernelmultPfS_S_ii:
.text._Z10kernelmultPfS_S_ii:
[----:B------:R-:W-:Y:S01]  /*0000*/  LDC R1, c[0x0][0x37c] ;  /* 0x0000df00ff017b82 */ /* 0x000fe20000000800 */
[----:B------:R-:W0:Y:S01]  /*0010*/  LDCU.64 UR8, c[0x0][0x398] ;  /* 0x00007300ff0877ac */ /* 0x000e220008000a00 */
[----:B------:R-:W-:Y:S02]  /*0020*/  CS2R R4, SRZ ;  /* 0x0000000000047805 */ /* 0x000fe4000001ff00 */
[----:B------:R-:W-:Y:S01]  /*0030*/  MOV R6, RZ ;  /* 0x000000ff00067202 */ /* 0x000fe20000000f00 */
[----:B------:R-:W-:Y:S01]  /*0040*/  UMOV UR4, URZ ;  /* 0x000000ff00047c82 */ /* 0x000fe20008000000 */
[----:B------:R-:W1:Y:S01]  /*0050*/  LDCU.64 UR16, c[0x0][0x358] ;  /* 0x00006b00ff1077ac */ /* 0x000e620008000a00 */
[----:B0-----:R-:W-:Y:S01]  /*0060*/  MOV R15, UR9 ;  /* 0x00000009000f7c02 */ /* 0x001fe20008000f00 */
[----:B------:R-:W-:Y:S02]  /*0070*/  UMOV UR6, UR8 ;  /* 0x0000000800067c82 */ /* 0x000fe40008000000 */
[----:B------:R-:W-:-:S02]  /*0080*/  MOV R3, UR6 ;  /* 0x0000000600037c02 */ /* 0x000fc40008000f00 */
[----:B------:R-:W-:Y:S02]  /*0090*/  IABS R0, R15 ;  /* 0x0000000f00007213 */ /* 0x000fe40000000000 */
[----:B------:R-:W-:Y:S02]  /*00a0*/  IABS R3, R3 ;  /* 0x0000000300037213 */ /* 0x000fe40000000000 */
[----:B------:R-:W-:Y:S02]  /*00b0*/  R2UR UR10, R0 ;  /* 0x00000000000a72ca */ /* 0x000fe400000e0000 */
[----:B------:R-:W-:Y:S01]  /*00c0*/  R2UR UR8, R3 ;  /* 0x00000000030872ca */ /* 0x000fe200000e0000 */
[----:B------:R-:W-:-:S10]  /*00d0*/  HFMA2 R3, -RZ, RZ, 0, 0 ;  /* 0x00000000ff037431 */ /* 0x000fd400000001ff */
[----:B------:R-:W0:Y:S08]  /*00e0*/  I2F.RP R0, UR10 ;  /* 0x0000000a00007d06 */ /* 0x000e300008209400 */
[----:B0-----:R-:W0:Y:S02]  /*00f0*/  MUFU.RCP R0, R0 ;  /* 0x0000000000007308 */ /* 0x001e240000001000 */
[----:B0-----:R-:W-:-:S02]  /*0100*/  IADD3 R2, PT, PT, R0, 0xffffffe, RZ ;  /* 0x0ffffffe00027810 */ /* 0x001fc40007ffe0ff */
[----:B------:R-:W0:Y:S04]  /*0110*/  S2R R0, SR_TID.X ;  /* 0x0000000000007919 */ /* 0x000e280000002100 */
[----:B------:R-:W2:Y:S02]  /*0120*/  F2I.FTZ.U32.TRUNC.NTZ R2, R2 ;  /* 0x0000000200027305 */ /* 0x000ea4000021f000 */
[----:B--2---:R-:W-:Y:S02]  /*0130*/  R2UR UR5, R2 ;  /* 0x00000000020572ca */ /* 0x004fe400000e0000 */
[----:B------:R-:W2:Y:S11]  /*0140*/  S2R R2, SR_TID.Y ;  /* 0x0000000000027919 */ /* 0x000eb60000002200 */
[----:B------:R-:W-:-:S04]  /*0150*/  UIADD3 UR7, UPT, UPT, URZ, -UR5, URZ ;  /* 0x80000005ff077290 */ /* 0x000fc8000fffe0ff */
[----:B------:R-:W-:-:S04]  /*0160*/  UIMAD UR7, UR7, UR10, URZ ;  /* 0x0000000a070772a4 */ /* 0x000fc8000f8e02ff */
[----:B------:R-:W-:-:S04]  /*0170*/  UIMAD.WIDE.U32 UR4, UR5, UR7, UR4 ;  /* 0x00000007050472a5 */ /* 0x000fc8000f8e0004 */
[----:B------:R-:W-:-:S03]  /*0180*/  UIMAD.WIDE.U32 UR4, UR5, UR8, URZ ;  /* 0x00000008050472a5 */ /* 0x000fc6000f8e00ff */
[----:B------:R-:W0:Y:S01]  /*0190*/  S2UR UR7, SR_CTAID.X ;  /* 0x00000000000779c3 */ /* 0x000e220000002500 */
[----:B------:R-:W-:-:S04]  /*01a0*/  UIADD3 UR4, UPT, UPT, -UR5, URZ, URZ ;  /* 0x000000ff05047290 */ /* 0x000fc8000fffe1ff */
[----:B------:R-:W-:-:S04]  /*01b0*/  UIMAD UR4, UR10, UR4, UR8 ;  /* 0x000000040a0472a4 */ /* 0x000fc8000f8e0208 */
[----:B------:R-:W-:-:S11]  /*01c0*/  UISETP.GT.U32.AND UP1, UPT, UR10, UR4, UPT ;  /* 0x000000040a00728c */ /* 0x000fd6000bf24070 */
[----:B------:R-:W-:Y:S02]  /*01d0*/  @!UP1 UIADD3 UR4, UPT, UPT, UR4, -UR10, URZ ;  /* 0x8000000a04049290 */ /* 0x000fe4000fffe0ff */
[----:B------:R-:W-:Y:S02]  /*01e0*/  @!UP1 UIADD3 UR5, UPT, UPT, UR5, 0x1, URZ ;  /* 0x0000000105059890 */ /* 0x000fe4000fffe0ff */
[----:B------:R-:W-:Y:S01]  /*01f0*/  UISETP.GE.U32.AND UP0, UPT, UR4, UR10, UPT ;  /* 0x0000000a0400728c */ /* 0x000fe2000bf06070 */
[----:B------:R-:W2:Y:S01]  /*0200*/  S2UR UR10, SR_CTAID.Y ;  /* 0x00000000000a79c3 */ /* 0x000ea20000002600 */
[----:B------:R-:W-:Y:S01]  /*0210*/  ULOP3.LUT UR4, UR6, UR9, URZ, 0x3c, !UPT ;  /* 0x0000000906047292 */ /* 0x000fe2000f8e3cff */
[----:B0-----:R-:W-:-:S03]  /*0220*/  IMAD R8, R15, UR7, R0 ;  /* 0x000000070f087c24 */ /* 0x001fc6000f8e0200 */
[----:B------:R-:W-:Y:S02]  /*0230*/  UISETP.GE.AND UP1, UPT, UR4, URZ, UPT ;  /* 0x000000ff0400728c */ /* 0x000fe4000bf26270 */
[----:B------:R-:W-:-:S03]  /*0240*/  ULEA.HI UR4, UR9, UR9, URZ, 0x1 ;  /* 0x0000000909047291 */ /* 0x000fc6000f8f08ff */
[----:B------:R-:W-:Y:S02]  /*0250*/  @UP0 UIADD3 UR5, UPT, UPT, UR5, 0x1, URZ ;  /* 0x0000000105050890 */ /* 0x000fe4000fffe0ff */
[----:B------:R-:W-:Y:S02]  /*0260*/  UISETP.NE.AND UP0, UPT, UR9, URZ, UPT ;  /* 0x000000ff0900728c */ /* 0x000fe4000bf05270 */
[----:B------:R-:W-:-:S03]  /*0270*/  USHF.R.S32.HI UR8, URZ, 0x1, UR4 ;  /* 0x00000001ff087899 */ /* 0x000fc60008011404 */
[----:B------:R-:W-:Y:S01]  /*0280*/  UMOV UR13, UR5 ;  /* 0x00000005000d7c82 */ /* 0x000fe20008000000 */
[----:B------:R-:W-:Y:S02]  /*0290*/  UIMAD UR22, UR8, UR6, URZ ;  /* 0x00000006081672a4 */ /* 0x000fe4000f8e02ff */
[----:B------:R-:W-:-:S03]  /*02a0*/  @!UP1 UIADD3 UR13, UPT, UPT, -UR13, URZ, URZ ;  /* 0x000000ff0d0d9290 */ /* 0x000fc6000fffe1ff */
[----:B------:R-:W-:Y:S01]  /*02b0*/  @!UP0 ULOP3.LUT UR13, URZ, UR9, URZ, 0x33, !UPT ;  /* 0x00000009ff0d8292 */ /* 0x000fe2000f8e33ff */
[----:B--2---:R-:W-:-:S03]  /*02c0*/  IMAD R7, R15, UR10, R2 ;  /* 0x0000000a0f077c24 */ /* 0x004fc6000f8e0202 */
[----:B------:R-:W-:-:S09]  /*02d0*/  UISETP.GE.AND UP0, UPT, UR13, 0x1, UPT ;  /* 0x000000010d00788c */ /* 0x000fd2000bf06270 */
[----:B-1----:R-:W-:Y:S05]  /*02e0*/  BRA.U !UP0, `(.L_x_0) ;  /* 0x0000001108747547 */ /* 0x002fea000b800000 */
[----:B------:R-:W0:Y:S01]  /*02f0*/  S2UR UR6, SR_CgaCtaId ;  /* 0x00000000000679c3 */ /* 0x000e220000008800 */
[----:B------:R-:W-:Y:S01]  /*0300*/  UMOV UR5, 0x400 ;  /* 0x0000040000057882 */ /* 0x000fe20000000000 */
[----:B------:R-:W-:Y:S01]  /*0310*/  USHF.L.U32 UR15, UR8, 0x2, URZ ;  /* 0x00000002080f7899 */ /* 0x000fe200080006ff */
[----:B------:R-:W-:Y:S01]  /*0320*/  SHF.L.U32 R16, R0, 0x2, RZ ;  /* 0x0000000200107819 */ /* 0x000fe200000006ff */
[----:B------:R-:W-:Y:S02]  /*0330*/  ULEA UR10, UR9, 0x4, 0x2 ;  /* 0x00000004090a7891 */ /* 0x000fe4000f8e10ff */
[C---:B------:R-:W-:Y:S01]  /*0340*/  IMAD R17, R2.reuse, UR9, RZ ;  /* 0x0000000902117c24 */ /* 0x040fe2000f8e02ff */
[----:B------:R-:W-:Y:S01]  /*0350*/  ULEA UR19, UR9, 0x14, 0x2 ;  /* 0x0000001409137891 */ /* 0x000fe2000f8e10ff */
[----:B------:R-:W-:Y:S01]  /*0360*/  MOV R6, RZ ;  /* 0x000000ff00067202 */ /* 0x000fe20000000f00 */
[----:B------:R-:W-:Y:S01]  /*0370*/  UIMAD UR4, UR9, UR9, URZ ;  /* 0x00000009090472a4 */ /* 0x000fe2000f8e02ff */
[----:B------:R-:W-:Y:S01]  /*0380*/  LEA R3, R2, UR15, 0x2 ;  /* 0x0000000f02037c11 */ /* 0x000fe2000f8e10ff */
[----:B------:R-:W-:Y:S01]  /*0390*/  ULEA UR11, UR9, 0x8, 0x2 ;  /* 0x00000008090b7891 */ /* 0x000fe2000f8e10ff */
[C-C-:B------:R-:W-:Y:S01]  /*03a0*/  IMAD R9, R15.reuse, UR10, R16.reuse ;  /* 0x0000000a0f097c24 */ /* 0x140fe2000f8e0210 */
[----:B------:R-:W-:Y:S01]  /*03b0*/  ULEA UR12, UR9, 0xc, 0x2 ;  /* 0x0000000c090c7891 */ /* 0x000fe2000f8e10ff */
[--C-:B------:R-:W-:Y:S01]  /*03c0*/  IMAD R13, R15, UR19, R16.reuse ;  /* 0x000000130f0d7c24 */ /* 0x100fe2000f8e0210 */
[----:B------:R-:W-:Y:S01]  /*03d0*/  ULEA UR14, UR9, 0x10, 0x2 ;  /* 0x00000010090e7891 */ /* 0x000fe2000f8e10ff */
[----:B------:R-:W-:Y:S01]  /*03e0*/  IADD3 R35, PT, PT, R17, R0, RZ ;  /* 0x0000000011237210 */ /* 0x000fe20007ffe0ff */
[----:B------:R-:W-:Y:S01]  /*03f0*/  ULEA UR20, UR9, 0x18, 0x2 ;  /* 0x0000001809147891 */ /* 0x000fe2000f8e10ff */
[C-C-:B------:R-:W-:Y:S01]  /*0400*/  IMAD R10, R15.reuse, UR11, R16.reuse ;  /* 0x0000000b0f0a7c24 */ /* 0x140fe2000f8e0210 */
[----:B------:R-:W-:Y:S01]  /*0410*/  UIMAD UR7, UR8, UR9, URZ ;  /* 0x00000009080772a4 */ /* 0x000fe2000f8e02ff */
[C-C-:B------:R-:W-:Y:S01]  /*0420*/  IMAD R11, R15.reuse, UR12, R16.reuse ;  /* 0x0000000c0f0b7c24 */ /* 0x140fe2000f8e0210 */
[----:B------:R-:W-:Y:S01]  /*0430*/  ULOP3.LUT UR18, UR9, 0x7, URZ, 0xc0, !UPT ;  /* 0x0000000709127892 */ /* 0x000fe2000f8ec0ff */
[C-C-:B------:R-:W-:Y:S01]  /*0440*/  IMAD R12, R15.reuse, UR14, R16.reuse ;  /* 0x0000000e0f0c7c24 */ /* 0x140fe2000f8e0210 */
[----:B------:R-:W-:Y:S01]  /*0450*/  ULEA UR21, UR9, 0x1c, 0x2 ;  /* 0x0000001c09157891 */ /* 0x000fe2000f8e10ff */
[C-C-:B------:R-:W-:Y:S01]  /*0460*/  IMAD R14, R15.reuse, UR20, R16.reuse ;  /* 0x000000140f0e7c24 */ /* 0x140fe2000f8e0210 */
[----:B0-----:R-:W-:Y:S01]  /*0470*/  ULEA UR5, UR6, UR5, 0x18 ;  /* 0x0000000506057291 */ /* 0x001fe2000f8ec0ff */
[----:B------:R-:W-:Y:S01]  /*0480*/  MOV R5, UR4 ;  /* 0x0000000400057c02 */ /* 0x000fe20008000f00 */
[----:B------:R-:W-:Y:S01]  /*0490*/  ULOP3.LUT UR19, UR9, 0x3, URZ, 0xc0, !UPT ;  /* 0x0000000309137892 */ /* 0x000fe2000f8ec0ff */
[----:B------:R-:W-:Y:S01]  /*04a0*/  MOV R18, UR7 ;  /* 0x0000000700127c02 */ /* 0x000fe20008000f00 */
[----:B------:R-:W-:Y:S01]  /*04b0*/  ULOP3.LUT UR10, UR9, 0x7ffffff8, URZ, 0xc0, !UPT ;  /* 0x7ffffff8090a7892 */ /* 0x000fe2000f8ec0ff */
[----:B------:R-:W-:Y:S01]  /*04c0*/  IMAD R15, R15, UR21, R16 ;  /* 0x000000150f0f7c24 */ /* 0x000fe2000f8e0210 */
[----:B------:R-:W-:-:S02]  /*04d0*/  MOV R38, UR5 ;  /* 0x0000000500267c02 */ /* 0x000fc40008000f00 */
[----:B------:R-:W-:Y:S01]  /*04e0*/  LEA R19, R35, UR5, 0x2 ;  /* 0x0000000523137c11 */ /* 0x000fe2000f8e10ff */
[----:B------:R-:W-:Y:S01]  /*04f0*/  UIADD3 UR12, UPT, UPT, -UR10, URZ, URZ ;  /* 0x000000ff0a0c7290 */ /* 0x000fe2000fffe1ff */
[----:B------:R-:W-:Y:S01]  /*0500*/  LEA R36, R17, UR5, 0x2 ;  /* 0x0000000511247c11 */ /* 0x000fe2000f8e10ff */
[----:B------:R-:W-:Y:S01]  /*0510*/  IMAD R38, R3, UR9, R38 ;  /* 0x0000000903267c24 */ /* 0x000fe2000f8e0226 */
[----:B------:R-:W-:Y:S01]  /*0520*/  ULEA UR9, UR4, UR5, 0x2 ;  /* 0x0000000504097291 */ /* 0x000fe2000f8e10ff */
[----:B------:R-:W-:Y:S02]  /*0530*/  LEA R16, R5, R16, 0x2 ;  /* 0x0000001005107211 */ /* 0x000fe400078e10ff */
[----:B------:R-:W-:Y:S02]  /*0540*/  CS2R R4, SRZ ;  /* 0x0000000000047805 */ /* 0x000fe4000001ff00 */
[----:B------:R-:W-:Y:S01]  /*0550*/  MOV R3, RZ ;  /* 0x000000ff00037202 */ /* 0x000fe20000000f00 */
[----:B------:R-:W-:Y:S01]  /*0560*/  UMOV UR4, URZ ;  /* 0x000000ff00047c82 */ /* 0x000fe20008000000 */
[----:B------:R-:W-:-:S02]  /*0570*/  IADD3 R20, PT, PT, R15, UR15, RZ ;  /* 0x0000000f0f147c10 */ /* 0x000fc4000fffe0ff */
[----:B------:R-:W-:Y:S02]  /*0580*/  LEA R35, R35, UR9, 0x2 ;  /* 0x0000000923237c11 */ /* 0x000fe4000f8e10ff */
[----:B------:R-:W-:Y:S02]  /*0590*/  IADD3 R21, PT, PT, R14, UR15, RZ ;  /* 0x0000000f0e157c10 */ /* 0x000fe4000fffe0ff */
[----:B------:R-:W-:Y:S02]  /*05a0*/  IADD3 R30, PT, PT, R13, UR15, RZ ;  /* 0x0000000f0d1e7c10 */ /* 0x000fe4000fffe0ff */
[----:B------:R-:W-:Y:S02]  /*05b0*/  IADD3 R31, PT, PT, R12, UR15, RZ ;  /* 0x0000000f0c1f7c10 */ /* 0x000fe4000fffe0ff */
[----:B------:R-:W-:Y:S02]  /*05c0*/  IADD3 R32, PT, PT, R11, UR15, RZ ;  /* 0x0000000f0b207c10 */ /* 0x000fe4000fffe0ff */
[----:B------:R-:W-:-:S02]  /*05d0*/  IADD3 R33, PT, PT, R10, UR15, RZ ;  /* 0x0000000f0a217c10 */ /* 0x000fc4000fffe0ff */
[----:B------:R-:W-:Y:S02]  /*05e0*/  IADD3 R34, PT, PT, R9, UR15, RZ ;  /* 0x0000000f09227c10 */ /* 0x000fe4000fffe0ff */
[----:B------:R-:W-:Y:S02]  /*05f0*/  IADD3 R36, PT, PT, R36, 0x10, RZ ;  /* 0x0000001024247810 */ /* 0x000fe40007ffe0ff */
[----:B------:R-:W-:Y:S02]  /*0600*/  LEA R37, R18, R19, 0x2 ;  /* 0x0000001312257211 */ /* 0x000fe400078e10ff */
[----:B------:R-:W-:Y:S02]  /*0610*/  IADD3 R38, PT, PT, R38, 0x10, RZ ;  /* 0x0000001026267810 */ /* 0x000fe40007ffe0ff */
[----:B------:R-:W-:-:S07]  /*0620*/  LEA R39, R18, R35, 0x2 ;  /* 0x0000002312277211 */ /* 0x000fce00078e10ff */
.L_x_6:
[----:B0-----:R-:W0:Y:S01]  /*0630*/  LDCU.64 UR6, c[0x0][0x398] ;  /* 0x00007300ff0677ac */ /* 0x001e220008000a00 */
[----:B------:R-:W1:Y:S01]  /*0640*/  LDC.64 R24, c[0x0][0x380] ;  /* 0x0000e000ff187b82 */ /* 0x000e620000000a00 */
[----:B------:R-:W-:-:S07]  /*0650*/  MOV R29, UR8 ;  /* 0x00000008001d7c02 */ /* 0x000fce0008000f00 */
[----:B------:R-:W2:Y:S01]  /*0660*/  LDC.64 R22, c[0x0][0x388] ;  /* 0x0000e200ff167b82 */ /* 0x000ea20000000a00 */
[----:B0-----:R-:W-:-:S05]  /*0670*/  MOV R41, UR7 ;  /* 0x0000000700297c02 */ /* 0x001fca0008000f00 */
[C---:B------:R-:W-:Y:S02]  /*0680*/  IMAD R26, R41.reuse, UR4, R0 ;  /* 0x00000004291a7c24 */ /* 0x040fe4000f8e0200 */
[----:B------:R-:W-:Y:S02]  /*0690*/  IMAD R43, R41, UR4, R2 ;  /* 0x00000004292b7c24 */ /* 0x000fe4000f8e0202 */
[----:B------:R-:W-:-:S04]  /*06a0*/  IMAD R27, R7, UR6, R26 ;  /* 0x00000006071b7c24 */ /* 0x000fc8000f8e021a */
[----:B-1----:R-:W-:-:S04]  /*06b0*/  IMAD.WIDE R24, R27, 0x4, R24 ;  /* 0x000000041b187825 */ /* 0x002fc800078e0218 */
[----:B------:R-:W-:Y:S02]  /*06c0*/  IMAD R27, R8, UR6, R43 ;  /* 0x00000006081b7c24 */ /* 0x000fe4000f8e022b */
[----:B------:R-:W-:-:S04]  /*06d0*/  IMAD.WIDE R42, R29, 0x4, R24 ;  /* 0x000000041d2a7825 */ /* 0x000fc800078e0218 */
[----:B--2---:R-:W-:Y:S01]  /*06e0*/  IMAD.WIDE R22, R27, 0x4, R22 ;  /* 0x000000041b167825 */ /* 0x004fe200078e0216 */
[----:B------:R-:W-:Y:S01]  /*06f0*/  MOV R27, UR22 ;  /* 0x00000016001b7c02 */ /* 0x000fe20008000f00 */
[----:B------:R-:W2:Y:S02]  /*0700*/  LDG.E R40, desc[UR16][R42.64] ;  /* 0x000000102a287981 */ /* 0x000ea4000c1e1900 */
[----:B------:R-:W-:Y:S02]  /*0710*/  IMAD.WIDE R44, R29, 0x4, R22 ;  /* 0x000000041d2c7825 */ /* 0x000fe400078e0216 */
[----:B------:R0:W3:Y:S04]  /*0720*/  LDG.E R42, desc[UR16][R24.64] ;  /* 0x00000010182a7981 */ /* 0x0000e8000c1e1900 */
[----:B------:R1:W4:Y:S04]  /*0730*/  LDG.E R43, desc[UR16][R22.64] ;  /* 0x00000010162b7981 */ /* 0x000328000c1e1900 */
[----:B------:R-:W5:Y:S01]  /*0740*/  LDG.E R44, desc[UR16][R44.64] ;  /* 0x000000102c2c7981 */ /* 0x000f62000c1e1900 */
[----:B0-----:R-:W-:-:S04]  /*0750*/  IMAD.WIDE R24, R27, 0x4, R24 ;  /* 0x000000041b187825 */ /* 0x001fc800078e0218 */
[----:B-1----:R-:W-:-:S04]  /*0760*/  IMAD.WIDE R22, R27, 0x4, R22 ;  /* 0x000000041b167825 */ /* 0x002fc800078e0216 */
[C---:B------:R-:W-:Y:S01]  /*0770*/  IMAD.WIDE R26, R29.reuse, 0x4, R24 ;  /* 0x000000041d1a7825 */ /* 0x040fe200078e0218 */
[----:B------:R-:W5:Y:S03]  /*0780*/  LDG.E R45, desc[UR16][R24.64] ;  /* 0x00000010182d7981 */ /* 0x000f66000c1e1900 */
[----:B------:R-:W-:Y:S02]  /*0790*/  IMAD.WIDE R28, R29, 0x4, R22 ;  /* 0x000000041d1c7825 */ /* 0x000fe400078e0216 */
[----:B------:R-:W5:Y:S04]  /*07a0*/  LDG.E R22, desc[UR16][R22.64] ;  /* 0x0000001016167981 */ /* 0x000f68000c1e1900 */
[----:B------:R-:W5:Y:S04]  /*07b0*/  LDG.E R26, desc[UR16][R26.64] ;  /* 0x000000101a1a7981 */ /* 0x000f68000c1e1900 */
[----:B------:R-:W5:Y:S01]  /*07c0*/  LDG.E R28, desc[UR16][R28.64] ;  /* 0x000000101c1c7981 */ /* 0x000f62000c1e1900 */
[----:B------:R-:W-:-:S02]  /*07d0*/  UISETP.GE.AND UP1, UPT, UR7, 0x1, UPT ;  /* 0x000000010700788c */ /* 0x000fc4000bf26270 */
[----:B------:R-:W-:-:S04]  /*07e0*/  UIADD3 UR4, UPT, UPT, UR4, 0x1, URZ ;  /* 0x0000000104047890 */ /* 0x000fc8000fffe0ff */
[----:B------:R-:W-:Y:S01]  /*07f0*/  UISETP.NE.AND UP0, UPT, UR4, UR13, UPT ;  /* 0x0000000d0400728c */ /* 0x000fe2000bf05270 */
[----:B---3--:R0:W-:Y:S04]  /*0800*/  STS [R19], R42 ;  /* 0x0000002a13007388 */ /* 0x0081e80000000800 */
[----:B----4-:R0:W-:Y:S04]  /*0810*/  STS [R35], R43 ;  /* 0x0000002b23007388 */ /* 0x0101e80000000800 */
[----:B--2---:R0:W-:Y:S04]  /*0820*/  STS [R19+UR15], R40 ;  /* 0x0000002813007988 */ /* 0x0041e8000800080f */
[----:B-----5:R0:W-:Y:S04]  /*0830*/  STS [R35+UR15], R44 ;  /* 0x0000002c23007988 */ /* 0x0201e8000800080f */
[----:B------:R0:W-:Y:S04]  /*0840*/  STS [R37], R45 ;  /* 0x0000002d25007388 */ /* 0x0001e80000000800 */
[----:B------:R0:W-:Y:S04]  /*0850*/  STS [R39], R22 ;  /* 0x0000001627007388 */ /* 0x0001e80000000800 */
[----:B------:R0:W-:Y:S04]  /*0860*/  STS [R37+UR15], R26 ;  /* 0x0000001a25007988 */ /* 0x0001e8000800080f */
[----:B------:R0:W-:Y:S01]  /*0870*/  STS [R39+UR15], R28 ;  /* 0x0000001c27007988 */ /* 0x0001e2000800080f */
[----:B------:R-:W-:Y:S06]  /*0880*/  BAR.SYNC.DEFER_BLOCKING 0x0 ;  /* 0x0000000000007b1d */ /* 0x000fec0000010000 */
[----:B------:R-:W-:Y:S05]  /*0890*/  BRA.U !UP1, `(.L_x_1) ;  /* 0x0000000d09047547 */ /* 0x000fea000b800000 */
[----:B------:R-:W-:Y:S01]  /*08a0*/  UISETP.GE.U32.AND UP1, UPT, UR7, 0x8, UPT ;  /* 0x000000080700788c */ /* 0x000fe2000bf26070 */
[----:B------:R-:W-:-:S08]  /*08b0*/  UMOV UR5, URZ ;  /* 0x000000ff00057c82 */ /* 0x000fd00008000000 */
[----:B------:R-:W-:Y:S05]  /*08c0*/  BRA.U !UP1, `(.L_x_2) ;  /* 0x0000000509587547 */ /* 0x000fea000b800000 */
[----:B------:R-:W1:Y:S01]  /*08d0*/  S2UR UR11, SR_CgaCtaId ;  /* 0x00000000000b79c3 */ /* 0x000e620000008800 */
[----:B------:R-:W-:Y:S01]  /*08e0*/  UMOV UR5, 0x400 ;  /* 0x0000040000057882 */ /* 0x000fe20000000000 */
[----:B------:R-:W-:Y:S02]  /*08f0*/  MOV R24, R38 ;  /* 0x0000002600187202 */ /* 0x000fe40000000f00 */
[----:B0-----:R-:W-:Y:S02]  /*0900*/  MOV R22, R36 ;  /* 0x0000002400167202 */ /* 0x001fe40000000f00 */
[----:B------:R-:W-:Y:S01]  /*0910*/  IADD3 R23, PT, PT, R16, UR15, RZ ;  /* 0x0000000f10177c10 */ /* 0x000fe2000fffe0ff */
[----:B-1----:R-:W-:-:S03]  /*0920*/  ULEA UR5, UR11, UR5, 0x18 ;  /* 0x000000050b057291 */ /* 0x002fc6000f8ec0ff */
[----:B------:R-:W-:-:S09]  /*0930*/  UMOV UR11, UR12 ;  /* 0x0000000c000b7c82 */ /* 0x000fd20008000000 */
.L_x_3:
[----:B------:R-:W-:Y:S01]  /*0940*/  LDS R28, [R22+-0x10] ;  /* 0xfffff000161c7984 */ /* 0x000fe20000000800 */
[----:B------:R-:W-:-:S03]  /*0950*/  UIADD3 UR11, UPT, UPT, UR11, 0x8, URZ ;  /* 0x000000080b0b7890 */ /* 0x000fc6000fffe0ff */
[----:B------:R-:W0:Y:S01]  /*0960*/  LDS R40, [R16+UR5] ;  /* 0x0000000510287984 */ /* 0x000e220008000800 */
[----:B------:R-:W-:-:S03]  /*0970*/  UISETP.NE.AND UP1, UPT, UR11, URZ, UPT ;  /* 0x000000ff0b00728c */ /* 0x000fc6000bf25270 */
[----:B------:R-:W1:Y:S04]  /*0980*/  LDS R27, [R23+UR5] ;  /* 0x00000005171b7984 */ /* 0x000e680008000800 */
[----:B------:R-:W2:Y:S01]  /*0990*/  LDS R26, [R24+-0x10] ;  /* 0xfffff000181a7984 */ /* 0x000ea20000000800 */
[----:B------:R-:W-:Y:S06]  /*09a0*/  BAR.SYNC.DEFER_BLOCKING 0x0 ;  /* 0x0000000000007b1d */ /* 0x000fec0000010000 */
[----:B------:R-:W-:Y:S01]  /*09b0*/  LDS R44, [R22+-0xc] ;  /* 0xfffff400162c7984 */ /* 0x000fe20000000800 */
[----:B0-----:R-:W-:-:S03]  /*09c0*/  FFMA R25, R28, R40, R3 ;  /* 0x000000281c197223 */ /* 0x001fc60000000003 */
[----:B------:R-:W0:Y:S01]  /*09d0*/  LDS R3, [R34+UR5] ;  /* 0x0000000522037984 */ /* 0x000e220008000800 */
[----:B-1----:R-:W-:-:S03]  /*09e0*/  FFMA R42, R28, R27, R4 ;  /* 0x0000001b1c2a7223 */ /* 0x002fc60000000004 */
[----:B------:R-:W1:Y:S01]  /*09f0*/  LDS R28, [R9+UR5] ;  /* 0x00000005091c7984 */ /* 0x000e620008000800 */
[-C--:B--2---:R-:W-:Y:S01]  /*0a00*/  FFMA R29, R40, R26.reuse, R5 ;  /* 0x0000001a281d7223 */ /* 0x084fe20000000005 */
[----:B------:R-:W-:Y:S02]  /*0a10*/  FFMA R6, R27, R26, R6 ;  /* 0x0000001a1b067223 */ /* 0x000fe40000000006 */
[----:B------:R-:W2:Y:S01]  /*0a20*/  LDS R4, [R24+-0xc] ;  /* 0xfffff40018047984 */ /* 0x000ea20000000800 */
[----:B------:R-:W-:Y:S06]  /*0a30*/  BAR.SYNC.DEFER_BLOCKING 0x0 ;  /* 0x0000000000007b1d */ /* 0x000fec0000010000 */
[----:B------:R-:W-:Y:S01]  /*0a40*/  LDS R40, [R22+-0x8] ;  /* 0xfffff80016287984 */ /* 0x000fe20000000800 */
[----:B0-----:R-:W-:-:S03]  /*0a50*/  FFMA R5, R44, R3, R42 ;  /* 0x000000032c057223 */ /* 0x001fc6000000002a */
[----:B------:R-:W0:Y:S01]  /*0a60*/  LDS R27, [R10+UR5] ;  /* 0x000000050a1b7984 */ /* 0x000e220008000800 */
[----:B-1----:R-:W-:-:S03]  /*0a70*/  FFMA R25, R44, R28, R25 ;  /* 0x0000001c2c197223 */ /* 0x002fc60000000019 */
[----:B------:R-:W1:Y:S01]  /*0a80*/  LDS R43, [R33+UR5] ;  /* 0x00000005212b7984 */ /* 0x000e620008000800 */
[----:B--2---:R-:W-:-:S03]  /*0a90*/  FFMA R26, R3, R4, R6 ;  /* 0x00000004031a7223 */ /* 0x004fc60000000006 */
[----:B------:R-:W2:Y:S01]  /*0aa0*/  LDS R42, [R24+-0x8] ;  /* 0xfffff800182a7984 */ /* 0x000ea20000000800 */
[----:B------:R-:W-:Y:S01]  /*0ab0*/  FFMA R28, R28, R4, R29 ;  /* 0x000000041c1c7223 */ /* 0x000fe2000000001d */
[----:B------:R-:W-:Y:S06]  /*0ac0*/  BAR.SYNC.DEFER_BLOCKING 0x0 ;  /* 0x0000000000007b1d */ /* 0x000fec0000010000 */
[----:B------:R-:W-:Y:S04]  /*0ad0*/  LDS R6, [R22+-0x4] ;  /* 0xfffffc0016067984 */ /* 0x000fe80000000800 */
[----:B------:R-:W3:Y:S01]  /*0ae0*/  LDS R3, [R11+UR5] ;  /* 0x000000050b037984 */ /* 0x000ee20008000800 */
[----:B0-----:R-:W-:-:S03]  /*0af0*/  FFMA R29, R40, R27, R25 ;  /* 0x0000001b281d7223 */ /* 0x001fc60000000019 */
[----:B------:R-:W0:Y:S01]  /*0b00*/  LDS R4, [R32+UR5] ;  /* 0x0000000520047984 */ /* 0x000e220008000800 */
[----:B-1----:R-:W-:Y:S01]  /*0b10*/  FFMA R5, R40, R43, R5 ;  /* 0x0000002b28057223 */ /* 0x002fe20000000005 */
[-C--:B--2---:R-:W-:Y:S01]  /*0b20*/  FFMA R25, R43, R42.reuse, R26 ;  /* 0x0000002a2b197223 */ /* 0x084fe2000000001a */
[----:B------:R-:W-:Y:S01]  /*0b30*/  FFMA R28, R27, R42, R28 ;  /* 0x0000002a1b1c7223 */ /* 0x000fe2000000001c */
[C---:B---3--:R-:W-:Y:S02]  /*0b40*/  FFMA R26, R6.reuse, R3, R29 ;  /* 0x00000003061a7223 */ /* 0x048fe4000000001d */
[----:B------:R-:W1:Y:S01]  /*0b50*/  LDS R29, [R24+-0x4] ;  /* 0xfffffc00181d7984 */ /* 0x000e620000000800 */
[----:B0-----:R-:W-:Y:S01]  /*0b60*/  FFMA R40, R6, R4, R5 ;  /* 0x0000000406287223 */ /* 0x001fe20000000005 */
[----:B------:R-:W-:Y:S06]  /*0b70*/  BAR.SYNC.DEFER_BLOCKING 0x0 ;  /* 0x0000000000007b1d */ /* 0x000fec0000010000 */
[----:B------:R-:W-:Y:S04]  /*0b80*/  LDS R43, [R22] ;  /* 0x00000000162b7984 */ /* 0x000fe80000000800 */
[----:B------:R-:W0:Y:S04]  /*0b90*/  LDS R27, [R12+UR5] ;  /* 0x000000050c1b7984 */ /* 0x000e280008000800 */
[----:B------:R-:W2:Y:S04]  /*0ba0*/  LDS R6, [R24] ;  /* 0x0000000018067984 */ /* 0x000ea80000000800 */
[----:B------:R-:W3:Y:S01]  /*0bb0*/  LDS R5, [R31+UR5] ;  /* 0x000000051f057984 */ /* 0x000ee20008000800 */
[-C--:B-1----:R-:W-:Y:S01]  /*0bc0*/  FFMA R28, R3, R29.reuse, R28 ;  /* 0x0000001d031c7223 */ /* 0x082fe2000000001c */
[----:B------:R-:W-:Y:S01]  /*0bd0*/  FFMA R4, R4, R29, R25 ;  /* 0x0000001d04047223 */ /* 0x000fe20000000019 */
[----:B------:R-:W-:Y:S06]  /*0be0*/  BAR.SYNC.DEFER_BLOCKING 0x0 ;  /* 0x0000000000007b1d */ /* 0x000fec0000010000 */
[----:B------:R-:W-:Y:S01]  /*0bf0*/  LDS R29, [R22+0x4] ;  /* 0x00000400161d7984 */ /* 0x000fe20000000800 */
[----:B0-----:R-:W-:Y:S01]  /*0c00*/  FFMA R26, R43, R27, R26 ;  /* 0x0000001b2b1a7223 */ /* 0x001fe2000000001a */
[-C--:B--2---:R-:W-:Y:S01]  /*0c10*/  FFMA R27, R27, R6.reuse, R28 ;  /* 0x000000061b1b7223 */ /* 0x084fe2000000001c */
[----:B---3--:R-:W-:Y:S01]  /*0c20*/  FFMA R25, R43, R5, R40 ;  /* 0x000000052b197223 */ /* 0x008fe20000000028 */
[----:B------:R-:W-:Y:S01]  /*0c30*/  FFMA R28, R5, R6, R4 ;  /* 0x00000006051c7223 */ /* 0x000fe20000000004 */
[----:B------:R-:W0:Y:S04]  /*0c40*/  LDS R40, [R30+UR5] ;  /* 0x000000051e287984 */ /* 0x000e280008000800 */
[----:B------:R-:W1:Y:S04]  /*0c50*/  LDS R6, [R13+UR5] ;  /* 0x000000050d067984 */ /* 0x000e680008000800 */
[----:B------:R-:W2:Y:S01]  /*0c60*/  LDS R43, [R24+0x4] ;  /* 0x00000400182b7984 */ /* 0x000ea20000000800 */
[----:B------:R-:W-:Y:S06]  /*0c70*/  BAR.SYNC.DEFER_BLOCKING 0x0 ;  /* 0x0000000000007b1d */ /* 0x000fec0000010000 */
[----:B------:R-:W-:Y:S04]  /*0c80*/  LDS R5, [R22+0x8] ;  /* 0x0000080016057984 */ /* 0x000fe80000000800 */
[----:B------:R-:W3:Y:S01]  /*0c90*/  LDS R3, [R14+UR5] ;  /* 0x000000050e037984 */ /* 0x000ee20008000800 */
[----:B0-----:R-:W-:-:S03]  /*0ca0*/  FFMA R25, R29, R40, R25 ;  /* 0x000000281d197223 */ /* 0x001fc60000000019 */
[----:B------:R-:W0:Y:S01]  /*0cb0*/  LDS R4, [R21+UR5] ;  /* 0x0000000515047984 */ /* 0x000e220008000800 */
[----:B-1----:R-:W-:-:S03]  /*0cc0*/  FFMA R26, R29, R6, R26 ;  /* 0x000000061d1a7223 */ /* 0x002fc6000000001a */
[----:B------:R-:W1:Y:S01]  /*0cd0*/  LDS R29, [R24+0x8] ;  /* 0x00000800181d7984 */ /* 0x000e620000000800 */
[-C--:B--2---:R-:W-:Y:S01]  /*0ce0*/  FFMA R6, R6, R43.reuse, R27 ;  /* 0x0000002b06067223 */ /* 0x084fe2000000001b */
[----:B------:R-:W-:Y:S01]  /*0cf0*/  FFMA R27, R40, R43, R28 ;  /* 0x0000002b281b7223 */ /* 0x000fe2000000001c */
[----:B------:R-:W-:Y:S06]  /*0d00*/  BAR.SYNC.DEFER_BLOCKING 0x0 ;  /* 0x0000000000007b1d */ /* 0x000fec0000010000 */
[----:B------:R2:W-:Y:S01]  /*0d10*/  LDS R43, [R22+0xc] ;  /* 0x00000c00162b7984 */ /* 0x0005e20000000800 */
[----:B---3--:R-:W-:-:S03]  /*0d20*/  FFMA R28, R5, R3, R26 ;  /* 0x00000003051c7223 */ /* 0x008fc6000000001a */
[----:B------:R3:W-:Y:S01]  /*0d30*/  LDS R26, [R24+0xc] ;  /* 0x00000c00181a7984 */ /* 0x0007e20000000800 */
[----:B0-----:R-:W-:Y:S01]  /*0d40*/  FFMA R40, R5, R4, R25 ;  /* 0x0000000405287223 */ /* 0x001fe20000000019 */
[----:B--2---:R-:W-:Y:S02]  /*0d50*/  IADD3 R22, PT, PT, R22, 0x20, RZ ;  /* 0x0000002016167810 */ /* 0x004fe40007ffe0ff */
[----:B------:R-:W0:Y:S01]  /*0d60*/  LDS R5, [R15+UR5] ;  /* 0x000000050f057984 */ /* 0x000e220008000800 */
[-C--:B-1----:R-:W-:Y:S01]  /*0d70*/  FFMA R6, R3, R29.reuse, R6 ;  /* 0x0000001d03067223 */ /* 0x082fe20000000006 */
[----:B------:R-:W-:Y:S02]  /*0d80*/  FFMA R42, R4, R29, R27 ;  /* 0x0000001d042a7223 */ /* 0x000fe4000000001b */
[----:B------:R-:W1:Y:S01]  /*0d90*/  LDS R25, [R20+UR5] ;  /* 0x0000000514197984 */ /* 0x000e620008000800 */
[----:B---3--:R-:W-:Y:S01]  /*0da0*/  IADD3 R24, PT, PT, R24, 0x20, RZ ;  /* 0x0000002018187810 */ /* 0x008fe20007ffe0ff */
[----:B------:R-:W-:Y:S01]  /*0db0*/  ULEA UR5, UR7, UR5, 0x5 ;  /* 0x0000000507057291 */ /* 0x000fe2000f8e28ff */
[----:B0-----:R-:W-:Y:S01]  /*0dc0*/  FFMA R3, R43, R5, R28 ;  /* 0x000000052b037223 */ /* 0x001fe2000000001c */
[-C--:B------:R-:W-:Y:S01]  /*0dd0*/  FFMA R5, R5, R26.reuse, R6 ;  /* 0x0000001a05057223 */ /* 0x080fe20000000006 */
[----:B-1----:R-:W-:Y:S01]  /*0de0*/  FFMA R4, R43, R25, R40 ;  /* 0x000000192b047223 */ /* 0x002fe20000000028 */
[----:B------:R-:W-:Y:S01]  /*0df0*/  FFMA R6, R25, R26, R42 ;  /* 0x0000001a19067223 */ /* 0x000fe2000000002a */
[----:B------:R-:W-:Y:S06]  /*0e00*/  BAR.SYNC.DEFER_BLOCKING 0x0 ;  /* 0x0000000000007b1d */ /* 0x000fec0000010000 */
[----:B------:R-:W-:Y:S05]  /*0e10*/  BRA.U UP1, `(.L_x_3) ;  /* 0xfffffff901c87547 */ /* 0x000fea000b83ffff */
[----:B------:R-:W-:-:S05]  /*0e20*/  UMOV UR5, UR10 ;  /* 0x0000000a00057c82 */ /* 0x000fca0008000000 */
.L_x_2:
[----:B------:R-:W-:-:S09]  /*0e30*/  UISETP.NE.AND UP1, UPT, UR18, URZ, UPT ;  /* 0x000000ff1200728c */ /* 0x000fd2000bf25270 */
[----:B------:R-:W-:Y:S05]  /*0e40*/  BRA.U !UP1, `(.L_x_1) ;  /* 0x0000000509987547 */ /* 0x000fea000b800000 */
[----:B------:R-:W-:Y:S02]  /*0e50*/  UIADD3 UR11, UPT, UPT, UR18, -0x1, URZ ;  /* 0xffffffff120b7890 */ /* 0x000fe4000fffe0ff */
[----:B------:R-:W-:Y:S02]  /*0e60*/  UISETP.NE.AND UP2, UPT, UR19, URZ, UPT ;  /* 0x000000ff1300728c */ /* 0x000fe4000bf45270 */
[----:B------:R-:W-:-:S09]  /*0e70*/  UISETP.GE.U32.AND UP1, UPT, UR11, 0x3, UPT ;  /* 0x000000030b00788c */ /* 0x000fd2000bf26070 */
[----:B------:R-:W-:Y:S05]  /*0e80*/  BRA.U !UP1, `(.L_x_4) ;  /* 0x0000000109c07547 */ /* 0x000fea000b800000 */
[----:B------:R-:W1:Y:S01]  /*0e90*/  S2UR UR14, SR_CgaCtaId ;  /* 0x00000000000e79c3 */ /* 0x000e620000008800 */
[----:B------:R-:W-:Y:S01]  /*0ea0*/  UMOV UR11, 0x400 ;  /* 0x00000400000b7882 */ /* 0x000fe20000000000 */
[----:B0-----:R-:W-:Y:S01]  /*0eb0*/  IMAD R22, R41, UR5, R0 ;  /* 0x0000000529167c24 */ /* 0x001fe2000f8e0200 */
[----:B------:R-:W-:Y:S01]  /*0ec0*/  IADD3 R23, PT, PT, R17, UR5, RZ ;  /* 0x0000000511177c10 */ /* 0x000fe2000fffe0ff */
[----:B------:R-:W-:-:S03]  /*0ed0*/  UIADD3 UR5, UPT, UPT, UR5, 0x4, URZ ;  /* 0x0000000405057890 */ /* 0x000fc6000fffe0ff */
[----:B------:R-:W-:-:S04]  /*0ee0*/  LEA R44, R22, UR9, 0x2 ;  /* 0x00000009162c7c11 */ /* 0x000fc8000f8e10ff */
[C---:B------:R-:W-:Y:S01]  /*0ef0*/  LEA R24, R41.reuse, R44, 0x2 ;  /* 0x0000002c29187211 */ /* 0x040fe200078e10ff */
[----:B------:R-:W-:Y:S04]  /*0f00*/  LDS R26, [R44] ;  /* 0x000000002c1a7984 */ /* 0x000fe80000000800 */
[----:B------:R0:W-:Y:S01]  /*0f10*/  LDS R25, [R44+UR15] ;  /* 0x0000000f2c197984 */ /* 0x0001e20008000800 */
[----:B-1----:R-:W-:Y:S01]  /*0f20*/  ULEA UR11, UR14, UR11, 0x18 ;  /* 0x0000000b0e0b7291 */ /* 0x002fe2000f8ec0ff */
[----:B0-----:R-:W-:-:S05]  /*0f30*/  LEA R44, R41, R24, 0x2 ;  /* 0x00000018292c7211 */ /* 0x001fca00078e10ff */
[----:B------:R-:W-:-:S04]  /*0f40*/  LEA R23, R23, UR11, 0x2 ;  /* 0x0000000b17177c11 */ /* 0x000fc8000f8e10ff */
[----:B------:R-:W-:Y:S01]  /*0f50*/  LEA R22, R18, R23, 0x2 ;  /* 0x0000001712167211 */ /* 0x000fe200078e10ff */
[----:B------:R-:W0:Y:S04]  /*0f60*/  LDS R40, [R23] ;  /* 0x0000000017287984 */ /* 0x000e280000000800 */
[----:B------:R-:W1:Y:S01]  /*0f70*/  LDS R29, [R22] ;  /* 0x00000000161d7984 */ /* 0x000e620000000800 */
[----:B------:R-:W-:Y:S06]  /*0f80*/  BAR.SYNC.DEFER_BLOCKING 0x0 ;  /* 0x0000000000007b1d */ /* 0x000fec0000010000 */
[----:B------:R-:W-:Y:S04]  /*0f90*/  LDS R42, [R23+0x4] ;  /* 0x00000400172a7984 */ /* 0x000fe80000000800 */
[----:B------:R-:W2:Y:S01]  /*0fa0*/  LDS R28, [R24] ;  /* 0x00000000181c7984 */ /* 0x000ea20000000800 */
[C---:B0-----:R-:W-:Y:S01]  /*0fb0*/  FFMA R27, R40.reuse, R26, R3 ;  /* 0x0000001a281b7223 */ /* 0x041fe20000000003 */
[----:B------:R-:W-:-:S02]  /*0fc0*/  FFMA R40, R40, R25, R4 ;  /* 0x0000001928287223 */ /* 0x000fc40000000004 */
[----:B------:R0:W3:Y:S01]  /*0fd0*/  LDS R3, [R24+UR15] ;  /* 0x0000000f18037984 */ /* 0x0000e20008000800 */
[-C--:B-1----:R-:W-:Y:S01]  /*0fe0*/  FFMA R43, R26, R29.reuse, R5 ;  /* 0x0000001d1a2b7223 */ /* 0x082fe20000000005 */
[----:B------:R-:W-:Y:S02]  /*0ff0*/  FFMA R6, R25, R29, R6 ;  /* 0x0000001d19067223 */ /* 0x000fe40000000006 */
[----:B------:R-:W1:Y:S01]  /*1000*/  LDS R4, [R22+0x4] ;  /* 0x0000040016047984 */ /* 0x000e620000000800 */
[----:B------:R-:W-:Y:S01]  /*1010*/  BAR.SYNC.DEFER_BLOCKING 0x0 ;  /* 0x0000000000007b1d */ /* 0x000fe20000010000 */
[----:B0-----:R-:W-:-:S05]  /*1020*/  LEA R24, R41, R44, 0x2 ;  /* 0x0000002c29187211 */ /* 0x001fca00078e10ff */
[----:B------:R-:W-:Y:S01]  /*1030*/  LDS R26, [R44+UR15] ;  /* 0x0000000f2c1a7984 */ /* 0x000fe20008000800 */
[----:B--2---:R-:W-:-:S03]  /*1040*/  FFMA R5, R42, R28, R27 ;  /* 0x0000001c2a057223 */ /* 0x004fc6000000001b */
[----:B------:R-:W-:Y:S01]  /*1050*/  LDS R45, [R22+0x8] ;  /* 0x00000800162d7984 */ /* 0x000fe20000000800 */
[----:B---3--:R-:W-:-:S03]  /*1060*/  FFMA R25, R42, R3, R40 ;  /* 0x000000032a197223 */ /* 0x008fc60000000028 */
[----:B------:R-:W0:Y:S01]  /*1070*/  LDS R40, [R23+0x8] ;  /* 0x0000080017287984 */ /* 0x000e220000000800 */
[-C--:B-1----:R-:W-:Y:S01]  /*1080*/  FFMA R28, R28, R4.reuse, R43 ;  /* 0x000000041c1c7223 */ /* 0x082fe2000000002b */
[----:B------:R-:W-:Y:S02]  /*1090*/  FFMA R3, R3, R4, R6 ;  /* 0x0000000403037223 */ /* 0x000fe40000000006 */
[----:B------:R-:W1:Y:S01]  /*10a0*/  LDS R43, [R44] ;  /* 0x000000002c2b7984 */ /* 0x000e620000000800 */
[----:B------:R-:W-:Y:S06]  /*10b0*/  BAR.SYNC.DEFER_BLOCKING 0x0 ;  /* 0x0000000000007b1d */ /* 0x000fec0000010000 */
[----:B------:R-:W-:Y:S04]  /*10c0*/  LDS R29, [R23+0xc] ;  /* 0x00000c00171d7984 */ /* 0x000fe80000000800 */
[----:B------:R-:W2:Y:S04]  /*10d0*/  LDS R42, [R24] ;  /* 0x00000000182a7984 */ /* 0x000ea80000000800 */
[----:B------:R-:W3:Y:S01]  /*10e0*/  LDS R27, [R22+0xc] ;  /* 0x00000c00161b7984 */ /* 0x000ee20000000800 */
[----:B0-----:R-:W-:-:S03]  /*10f0*/  FFMA R25, R40, R26, R25 ;  /* 0x0000001a28197223 */ /* 0x001fc60000000019 */
[----:B------:R-:W0:Y:S01]  /*1100*/  LDS R24, [R24+UR15] ;  /* 0x0000000f18187984 */ /* 0x000e220008000800 */
[----:B-1----:R-:W-:Y:S01]  /*1110*/  FFMA R4, R40, R43, R5 ;  /* 0x0000002b28047223 */ /* 0x002fe20000000005 */
[-C--:B------:R-:W-:Y:S01]  /*1120*/  FFMA R5, R43, R45.reuse, R28 ;  /* 0x0000002d2b057223 */ /* 0x080fe2000000001c */
[----:B------:R-:W-:Y:S02]  /*1130*/  FFMA R45, R26, R45, R3 ;  /* 0x0000002d1a2d7223 */ /* 0x000fe40000000003 */
[C---:B--2---:R-:W-:Y:S01]  /*1140*/  FFMA R3, R29.reuse, R42, R4 ;  /* 0x0000002a1d037223 */ /* 0x044fe20000000004 */
[-C--:B---3--:R-:W-:Y:S01]  /*1150*/  FFMA R5, R42, R27.reuse, R5 ;  /* 0x0000001b2a057223 */ /* 0x088fe20000000005 */
[----:B0-----:R-:W-:Y:S01]  /*1160*/  FFMA R4, R29, R24, R25 ;  /* 0x000000181d047223 */ /* 0x001fe20000000019 */
[----:B------:R-:W-:Y:S01]  /*1170*/  FFMA R6, R24, R27, R45 ;  /* 0x0000001b18067223 */ /* 0x000fe2000000002d */
[----:B------:R-:W-:Y:S06]  /*1180*/  BAR.SYNC.DEFER_BLOCKING 0x0 ;  /* 0x0000000000007b1d */ /* 0x000fec0000010000 */
.L_x_4:
[----:B------:R-:W-:Y:S05]  /*1190*/  BRA.U !UP2, `(.L_x_1) ;  /* 0x000000010ac47547 */ /* 0x000fea000b800000 */
[----:B------:R-:W-:Y:S02]  /*11a0*/  UISETP.NE.AND UP1, UPT, UR19, 0x1, UPT ;  /* 0x000000011300788c */ /* 0x000fe4000bf25270 */
[----:B------:R-:W-:-:S07]  /*11b0*/  ULOP3.LUT UP2, URZ, UR7, 0x1, URZ, 0xc0, !UPT ;  /* 0x0000000107ff7892 */ /* 0x000fce000f84c0ff */
[----:B------:R-:W-:Y:S05]  /*11c0*/  BRA.U !UP1, `(.L_x_5) ;  /* 0x0000000109707547 */ /* 0x000fea000b800000 */
[----:B------:R-:W1:Y:S01]  /*11d0*/  S2UR UR11, SR_CgaCtaId ;  /* 0x00000000000b79c3 */ /* 0x000e620000008800 */
[----:B------:R-:W-:Y:S01]  /*11e0*/  UMOV UR7, 0x400 ;  /* 0x0000040000077882 */ /* 0x000fe20000000000 */
[----:B0-----:R-:W-:Y:S01]  /*11f0*/  IADD3 R22, PT, PT, R17, UR5, RZ ;  /* 0x0000000511167c10 */ /* 0x001fe2000fffe0ff */
[----:B------:R-:W-:Y:S01]  /*1200*/  IMAD R23, R41, UR5, R0 ;  /* 0x0000000529177c24 */ /* 0x000fe2000f8e0200 */
[----:B------:R-:W-:-:S04]  /*1210*/  UIADD3 UR5, UPT, UPT, UR5, 0x2, URZ ;  /* 0x0000000205057890 */ /* 0x000fc8000fffe0ff */
[----:B------:R-:W-:-:S04]  /*1220*/  LEA R42, R23, UR9, 0x2 ;  /* 0x00000009172a7c11 */ /* 0x000fc8000f8e10ff */
[----:B------:R-:W-:Y:S01]  /*1230*/  LEA R45, R41, R42, 0x2 ;  /* 0x0000002a292d7211 */ /* 0x000fe200078e10ff */
[----:B------:R-:W-:Y:S01]  /*1240*/  LDS R23, [R42+UR15] ;  /* 0x0000000f2a177984 */ /* 0x000fe20008000800 */
[----:B-1----:R-:W-:-:S06]  /*1250*/  ULEA UR7, UR11, UR7, 0x18 ;  /* 0x000000070b077291 */ /* 0x002fcc000f8ec0ff */
[----:B------:R-:W-:Y:S02]  /*1260*/  LEA R43, R22, UR7, 0x2 ;  /* 0x00000007162b7c11 */ /* 0x000fe4000f8e10ff */
[----:B------:R-:W-:Y:S02]  /*1270*/  LDS R22, [R42] ;  /* 0x000000002a167984 */ /* 0x000fe40000000800 */
[----:B------:R-:W-:Y:S02]  /*1280*/  LEA R44, R18, R43, 0x2 ;  /* 0x0000002b122c7211 */ /* 0x000fe400078e10ff */
[----:B------:R-:W0:Y:S04]  /*1290*/  LDS R28, [R43] ;  /* 0x000000002b1c7984 */ /* 0x000e280000000800 */
[----:B------:R-:W1:Y:S01]  /*12a0*/  LDS R24, [R44] ;  /* 0x000000002c187984 */ /* 0x000e620000000800 */
[----:B------:R-:W-:Y:S06]  /*12b0*/  BAR.SYNC.DEFER_BLOCKING 0x0 ;  /* 0x0000000000007b1d */ /* 0x000fec0000010000 */
[----:B------:R-:W-:Y:S04]  /*12c0*/  LDS R25, [R43+0x4] ;  /* 0x000004002b197984 */ /* 0x000fe80000000800 */
[----:B------:R-:W2:Y:S04]  /*12d0*/  LDS R26, [R45] ;  /* 0x000000002d1a7984 */ /* 0x000ea80000000800 */
[----:B------:R-:W3:Y:S01]  /*12e0*/  LDS R29, [R44+0x4] ;  /* 0x000004002c1d7984 */ /* 0x000ee20000000800 */
[C---:B0-----:R-:W-:Y:S01]  /*12f0*/  FFMA R40, R28.reuse, R22, R3 ;  /* 0x000000161c287223 */ /* 0x041fe20000000003 */
[----:B------:R-:W-:-:S02]  /*1300*/  FFMA R4, R28, R23, R4 ;  /* 0x000000171c047223 */ /* 0x000fc40000000004 */
[----:B------:R-:W0:Y:S01]  /*1310*/  LDS R27, [R45+UR15] ;  /* 0x0000000f2d1b7984 */ /* 0x000e220008000800 */
[-C--:B-1----:R-:W-:Y:S01]  /*1320*/  FFMA R5, R22, R24.reuse, R5 ;  /* 0x0000001816057223 */ /* 0x082fe20000000005 */
[----:B------:R-:W-:Y:S01]  /*1330*/  FFMA R6, R23, R24, R6 ;  /* 0x0000001817067223 */ /* 0x000fe20000000006 */
[C---:B--2---:R-:W-:Y:S02]  /*1340*/  FFMA R3, R25.reuse, R26, R40 ;  /* 0x0000001a19037223 */ /* 0x044fe40000000028 */
[----:B---3--:R-:W-:Y:S01]  /*1350*/  FFMA R5, R26, R29, R5 ;  /* 0x0000001d1a057223 */ /* 0x008fe20000000005 */
[----:B0-----:R-:W-:Y:S01]  /*1360*/  FFMA R4, R25, R27, R4 ;  /* 0x0000001b19047223 */ /* 0x001fe20000000004 */
[----:B------:R-:W-:Y:S01]  /*1370*/  FFMA R6, R27, R29, R6 ;  /* 0x0000001d1b067223 */ /* 0x000fe20000000006 */
[----:B------:R-:W-:Y:S06]  /*1380*/  BAR.SYNC.DEFER_BLOCKING 0x0 ;  /* 0x0000000000007b1d */ /* 0x000fec0000010000 */
.L_x_5:
[----:B------:R-:W-:Y:S05]  /*1390*/  BRA.U !UP2, `(.L_x_1) ;  /* 0x000000010a447547 */ /* 0x000fea000b800000 */
[----:B------:R-:W1:Y:S01]  /*13a0*/  S2UR UR11, SR_CgaCtaId ;  /* 0x00000000000b79c3 */ /* 0x000e620000008800 */
[----:B------:R-:W-:Y:S01]  /*13b0*/  UMOV UR7, 0x400 ;  /* 0x0000040000077882 */ /* 0x000fe20000000000 */
[----:B0-----:R-:W-:Y:S01]  /*13c0*/  IADD3 R22, PT, PT, R17, UR5, RZ ;  /* 0x0000000511167c10 */ /* 0x001fe2000fffe0ff */
[----:B------:R-:W-:-:S05]  /*13d0*/  IMAD R41, R41, UR5, R0 ;  /* 0x0000000529297c24 */ /* 0x000fca000f8e0200 */
[----:B------:R-:W-:-:S05]  /*13e0*/  LEA R41, R41, UR9, 0x2 ;  /* 0x0000000929297c11 */ /* 0x000fca000f8e10ff */
[----:B------:R-:W-:Y:S04]  /*13f0*/  LDS R24, [R41] ;  /* 0x0000000029187984 */ /* 0x000fe80000000800 */
[----:B------:R-:W-:Y:S01]  /*1400*/  LDS R25, [R41+UR15] ;  /* 0x0000000f29197984 */ /* 0x000fe20008000800 */
[----:B-1----:R-:W-:-:S06]  /*1410*/  ULEA UR7, UR11, UR7, 0x18 ;  /* 0x000000070b077291 */ /* 0x002fcc000f8ec0ff */
[----:B------:R-:W-:-:S04]  /*1420*/  LEA R23, R22, UR7, 0x2 ;  /* 0x0000000716177c11 */ /* 0x000fc8000f8e10ff */
[----:B------:R-:W-:Y:S01]  /*1430*/  LEA R26, R18, R23, 0x2 ;  /* 0x00000017121a7211 */ /* 0x000fe200078e10ff */
[----:B------:R-:W0:Y:S05]  /*1440*/  LDS R22, [R23] ;  /* 0x0000000017167984 */ /* 0x000e2a0000000800 */
[----:B------:R-:W1:Y:S01]  /*1450*/  LDS R26, [R26] ;  /* 0x000000001a1a7984 */ /* 0x000e620000000800 */
[C---:B0-----:R-:W-:Y:S01]  /*1460*/  FFMA R3, R22.reuse, R24, R3 ;  /* 0x0000001816037223 */ /* 0x041fe20000000003 */
[----:B------:R-:W-:Y:S01]  /*1470*/  FFMA R4, R22, R25, R4 ;  /* 0x0000001916047223 */ /* 0x000fe20000000004 */
[-C--:B-1----:R-:W-:Y:S01]  /*1480*/  FFMA R5, R24, R26.reuse, R5 ;  /* 0x0000001a18057223 */ /* 0x082fe20000000005 */
[----:B------:R-:W-:Y:S01]  /*1490*/  FFMA R6, R25, R26, R6 ;  /* 0x0000001a19067223 */ /* 0x000fe20000000006 */
[----:B------:R-:W-:Y:S06]  /*14a0*/  BAR.SYNC.DEFER_BLOCKING 0x0 ;  /* 0x0000000000007b1d */ /* 0x000fec0000010000 */
.L_x_1:
[----:B------:R-:W-:Y:S05]  /*14b0*/  BRA.U UP0, `(.L_x_6) ;  /* 0xfffffff1005c7547 */ /* 0x000fea000b83ffff */
.L_x_0:
[----:B------:R-:W1:Y:S01]  /*14c0*/  LDC.64 R10, c[0x0][0x390] ;  /* 0x0000e400ff0a7b82 */ /* 0x000e620000000a00 */
[----:B------:R-:W-:Y:S01]  /*14d0*/  IMAD R9, R7, UR6, R8 ;  /* 0x0000000607097c24 */ /* 0x000fe2000f8e0208 */
[----:B------:R-:W-:Y:S02]  /*14e0*/  MOV R13, UR22 ;  /* 0x00000016000d7c02 */ /* 0x000fe40008000f00 */
[----:B------:R-:W-:Y:S01]  /*14f0*/  MOV R15, UR8 ;  /* 0x00000008000f7c02 */ /* 0x000fe20008000f00 */
[----:B-1----:R-:W-:Y:S01]  /*1500*/  IMAD.WIDE R8, R9, 0x4, R10 ;  /* 0x0000000409087825 */ /* 0x002fe200078e020a */
[----:B------:R-:W-:-:S04]  /*1510*/  MOV R11, UR8 ;  /* 0x00000008000b7c02 */ /* 0x000fc80008000f00 */
[----:B------:R-:W-:Y:S01]  /*1520*/  STG.E desc[UR16][R8.64], R3 ;  /* 0x0000000308007986 */ /* 0x000fe2000c101910 */
[----:B------:R-:W-:-:S04]  /*1530*/  IMAD.WIDE R12, R13, 0x4, R8 ;  /* 0x000000040d0c7825 */ /* 0x000fc800078e0208 */
[----:B------:R-:W-:-:S04]  /*1540*/  IMAD.WIDE R10, R11, 0x4, R8 ;  /* 0x000000040b0a7825 */ /* 0x000fc800078e0208 */
[----:B------:R-:W-:Y:S01]  /*1550*/  IMAD.WIDE R14, R15, 0x4, R12 ;  /* 0x000000040f0e7825 */ /* 0x000fe200078e020c */
[----:B------:R-:W-:Y:S04]  /*1560*/  STG.E desc[UR16][R10.64], R4 ;  /* 0x000000040a007986 */ /* 0x000fe8000c101910 */
[----:B------:R-:W-:Y:S04]  /*1570*/  STG.E desc[UR16][R12.64], R5 ;  /* 0x000000050c007986 */ /* 0x000fe8000c101910 */
[----:B------:R-:W-:Y:S01]  /*1580*/  STG.E desc[UR16][R14.64], R6 ;  /* 0x000000060e007986 */ /* 0x000fe2000c101910 */
[----:B------:R-:W-:Y:S05]  /*1590*/  EXIT ;  /* 0x000000000000794d */ /* 0x000fea0003800000 */
.L_x_7:
[----:B------:R-:W-:-:S00]  /*15a0*/  BRA `(.L_x_7) ;  /* 0xfffffffc00fc7947 */ /* 0x000fc0000383ffff */
[----:B------:R-:W-:-:S00]  /*15b0*/  NOP ;  /* 0x0000000000007918 */ /* 0x000fc00000000000 */
        /* <DEDUP_REMOVED lines=12> */
.L_x_8:


//--------------------- .nv.shared._Z10kernelmultPfS_S_ii --------------------------
	.section	.nv.shared._Z10kernelmultPfS_S_ii,"aw",@nobits
	.sectionflags	@""
	.align	16
	.zero		1024


//--------------------- .nv.shared.reserved.0     --------------------------
	.section	.nv.shared.reserved.0,"aw",@nobits
	.weak		__nv_reservedSMEM_offset_0_alias
	.size		__nv_reservedSMEM_offset_0_alias, 0, 64
	.other		__nv_reservedSMEM_offset_0_alias,@"STO_CUDA_RESERVED_SHARED STV_DEFAULT"
__nv_reservedSMEM_offset_0_alias:
	.zero		0
	.zero		64


//--------------------- .nv.constant0._Z10kernelmultPfS_S_ii --------------------------
	.section	.nv.constant0._Z10kernelmultPfS_S_ii,"a",@progbits
	.sectionflags	@""
	.align	4
.nv.constant0._Z10kernelmultPfS_S_ii:
	.zero		928


//--------------------- SYMBOLS --------------------------

	.type		.nv.reservedSmem.offset0,@object
	.size		.nv.reservedSmem.offset0,0x4
	.type		.nv.reservedSmem.cap,@object
	.size		.nv.reservedSmem.cap,0x4
